//
// Generated by NVIDIA NVVM Compiler
//
// Compiler Build ID: CL-36424714
// Cuda compilation tools, release 13.0, V13.0.88
// Based on NVVM 20.0.0
//

.version 9.0
.target sm_100
.address_size 64

	// .globl	_Z3addPiS_S_

.visible .entry _Z3addPiS_S_(
	.param .u64 .ptr .align 1 _Z3addPiS_S__param_0,
	.param .u64 .ptr .align 1 _Z3addPiS_S__param_1,
	.param .u64 .ptr .align 1 _Z3addPiS_S__param_2
)
{
	.reg .pred 	%p<6>;
	.reg .b32 	%r<29>;
	.reg .b64 	%rd<34>;

	ld.param.u64 	%rd22, [_Z3addPiS_S__param_0];
	ld.param.u64 	%rd23, [_Z3addPiS_S__param_1];
	ld.param.u64 	%rd24, [_Z3addPiS_S__param_2];
	cvta.to.global.u64 	%rd1, %rd24;
	cvta.to.global.u64 	%rd2, %rd23;
	cvta.to.global.u64 	%rd3, %rd22;
	mov.u32 	%r1, %ctaid.x;
	setp.gt.u32 	%p1, %r1, 199999;
	@%p1 bra 	$L__BB0_7;
	neg.s32 	%r10, %r1;
	and.b32  	%r2, %r10, 3;
	setp.eq.s32 	%p2, %r2, 0;
	mov.u32 	%r28, %r1;
	@%p2 bra 	$L__BB0_4;
	mul.wide.u32 	%rd25, %r1, 4;
	add.s64 	%rd30, %rd1, %rd25;
	add.s64 	%rd29, %rd2, %rd25;
	add.s64 	%rd28, %rd3, %rd25;
	neg.s32 	%r26, %r2;
	add.s32 	%r28, %r1, %r2;
$L__BB0_3:
	.pragma "nounroll";
	ld.global.u32 	%r11, [%rd28];
	ld.global.u32 	%r12, [%rd29];
	add.s32 	%r13, %r12, %r11;
	st.global.u32 	[%rd30], %r13;
	add.s64 	%rd30, %rd30, 4;
	add.s64 	%rd29, %rd29, 4;
	add.s64 	%rd28, %rd28, 4;
	add.s32 	%r26, %r26, 1;
	setp.ne.s32 	%p3, %r26, 0;
	@%p3 bra 	$L__BB0_3;
$L__BB0_4:
	setp.gt.u32 	%p4, %r1, 199996;
	@%p4 bra 	$L__BB0_7;
	mul.wide.u32 	%rd26, %r28, 4;
	add.s64 	%rd27, %rd26, 8;
	add.s64 	%rd33, %rd3, %rd27;
	add.s64 	%rd32, %rd2, %rd27;
	add.s64 	%rd31, %rd1, %rd27;
$L__BB0_6:
	ld.global.u32 	%r14, [%rd33+-8];
	ld.global.u32 	%r15, [%rd32+-8];
	add.s32 	%r16, %r15, %r14;
	st.global.u32 	[%rd31+-8], %r16;
	ld.global.u32 	%r17, [%rd33+-4];
	ld.global.u32 	%r18, [%rd32+-4];
	add.s32 	%r19, %r18, %r17;
	st.global.u32 	[%rd31+-4], %r19;
	ld.global.u32 	%r20, [%rd33];
	ld.global.u32 	%r21, [%rd32];
	add.s32 	%r22, %r21, %r20;
	st.global.u32 	[%rd31], %r22;
	ld.global.u32 	%r23, [%rd33+4];
	ld.global.u32 	%r24, [%rd32+4];
	add.s32 	%r25, %r24, %r23;
	st.global.u32 	[%rd31+4], %r25;
	add.s32 	%r28, %r28, 4;
	add.s64 	%rd33, %rd33, 16;
	add.s64 	%rd32, %rd32, 16;
	add.s64 	%rd31, %rd31, 16;
	setp.ne.s32 	%p5, %r28, 200000;
	@%p5 bra 	$L__BB0_6;
$L__BB0_7:
	ret;

}


// ===== COMPILED SASS (sm_100) =====

	.target	sm_100

	.elftype	@"ET_EXEC"


//--------------------- .note.nv.tkinfo           --------------------------
	.section	.note.nv.tkinfo,"",@"SHT_NOTE"
	.sectionflags	@"SHF_NOTE_NV_TKINFO"
	.tkinfo
        /*0018*/ 	.word	0x00000002
        /*0030*/ 	.string	""
        /*0030*/ 	.string	"ptxas"
        /*0030*/ 	.string	"Cuda compilation tools, release 13.0, V13.0.88"
        /*0030*/ 	.string	"Build cuda_13.0.r13.0/compiler.36424714_0"
        /*0030*/ 	.string	"-arch sm_100 -m 64 "



//--------------------- .note.nv.cuinfo           --------------------------
	.section	.note.nv.cuinfo,"",@"SHT_NOTE"
	.sectionflags	@"SHF_NOTE_NV_CUINFO"
        /*0018*/ 	.short	0x0002
        /*001a*/ 	.short	0x0064
        /*001c*/ 	.short	0x0082
	.zero		2


//--------------------- .nv.info                  --------------------------
	.section	.nv.info,"",@"SHT_CUDA_INFO"
	.align	4


	//----- nvinfo : EIATTR_REGCOUNT
	.align		4
        /*0000*/ 	.byte	0x04, 0x2f
        /*0002*/ 	.short	(.L_1 - .L_0)
	.align		4
.L_0:
        /*0004*/ 	.word	index@(_Z3addPiS_S_)
        /*0008*/ 	.word	0x00000012


	//----- nvinfo : EIATTR_FRAME_SIZE
	.align		4
.L_1:
        /*000c*/ 	.byte	0x04, 0x11
        /*000e*/ 	.short	(.L_3 - .L_2)
	.align		4
.L_2:
        /*0010*/ 	.word	index@(_Z3addPiS_S_)
        /*0014*/ 	.word	0x00000000


	//----- nvinfo : EIATTR_MIN_STACK_SIZE
	.align		4
.L_3:
        /*0018*/ 	.byte	0x04, 0x12
        /*001a*/ 	.short	(.L_5 - .L_4)
	.align		4
.L_4:
        /*001c*/ 	.word	index@(_Z3addPiS_S_)
        /*0020*/ 	.word	0x00000000
.L_5:


//--------------------- .nv.compat                --------------------------
	.section	.nv.compat,"",@"SHT_CUDA_COMPAT_INFO"
	.align	4
        /*0000*/ 	.byte	0x02, 0x09, 0x00, 0x00, 0x02, 0x02, 0x01, 0x00, 0x02, 0x05, 0x05, 0x00, 0x03, 0x07, 0x01, 0x01
        /*0010*/ 	.byte	0x02, 0x03, 0x00, 0x00, 0x02, 0x06, 0x01, 0x00, 0x04, 0x0b, 0x08, 0x00, 0x09, 0x00, 0x00, 0x00
        /*0020*/ 	.byte	0x00, 0x00, 0x00, 0x00


//--------------------- .nv.info._Z3addPiS_S_     --------------------------
	.section	.nv.info._Z3addPiS_S_,"",@"SHT_CUDA_INFO"
	.sectionflags	@""
	.align	4


	//----- nvinfo : EIATTR_CUDA_API_VERSION
	.align		4
        /*0000*/ 	.byte	0x04, 0x37
        /*0002*/ 	.short	(.L_7 - .L_6)
.L_6:
        /*0004*/ 	.word	0x00000082


	//----- nvinfo : EIATTR_KPARAM_INFO
	.align		4
.L_7:
        /*0008*/ 	.byte	0x04, 0x17
        /*000a*/ 	.short	(.L_9 - .L_8)
.L_8:
        /*000c*/ 	.word	0x00000000
        /*0010*/ 	.short	0x0002
        /*0012*/ 	.short	0x0010
        /*0014*/ 	.byte	0x00, 0xf5, 0x21, 0x00


	//----- nvinfo : EIATTR_KPARAM_INFO
	.align		4
.L_9:
        /*0018*/ 	.byte	0x04, 0x17
        /*001a*/ 	.short	(.L_11 - .L_10)
.L_10:
        /*001c*/ 	.word	0x00000000
        /*0020*/ 	.short	0x0001
        /*0022*/ 	.short	0x0008
        /*0024*/ 	.byte	0x00, 0xf5, 0x21, 0x00


	//----- nvinfo : EIATTR_KPARAM_INFO
	.align		4
.L_11:
        /*0028*/ 	.byte	0x04, 0x17
        /*002a*/ 	.short	(.L_13 - .L_12)
.L_12:
        /*002c*/ 	.word	0x00000000
        /*0030*/ 	.short	0x0000
        /*0032*/ 	.short	0x0000
        /*0034*/ 	.byte	0x00, 0xf5, 0x21, 0x00


	//----- nvinfo : EIATTR_SPARSE_MMA_MASK
	.align		4
.L_13:
        /*0038*/ 	.byte	0x03, 0x50
        /*003a*/ 	.short	0x0000


	//----- nvinfo : EIATTR_MAXREG_COUNT
	.align		4
        /*003c*/ 	.byte	0x03, 0x1b
        /*003e*/ 	.short	0x00ff


	//----- nvinfo : EIATTR_MERCURY_ISA_VERSION
	.align		4
        /*0040*/ 	.byte	0x03, 0x5f
        /*0042*/ 	.short	0x0101


	//----- nvinfo : EIATTR_VRC_CTA_INIT_COUNT
	.align		4
        /*0044*/ 	.byte	0x02, 0x4a
	.zero		1
	.zero		1


	//----- nvinfo : EIATTR_EXIT_INSTR_OFFSETS
	.align		4
        /*0048*/ 	.byte	0x04, 0x1c
        /*004a*/ 	.short	(.L_15 - .L_14)


	//   ....[0]....
.L_14:
        /*004c*/ 	.word	0x00000030


	//   ....[1]....
        /*0050*/ 	.word	0x00000270


	//   ....[2]....
        /*0054*/ 	.word	0x00000b90


	//   ....[3]....
        /*0058*/ 	.word	0x00000d80


	//----- nvinfo : EIATTR_CBANK_PARAM_SIZE
	.align		4
.L_15:
        /*005c*/ 	.byte	0x03, 0x19
        /*005e*/ 	.short	0x0018


	//----- nvinfo : EIATTR_PARAM_CBANK
	.align		4
        /*0060*/ 	.byte	0x04, 0x0a
        /*0062*/ 	.short	(.L_17 - .L_16)
	.align		4
.L_16:
        /*0064*/ 	.word	index@(.nv.constant0._Z3addPiS_S_)
        /*0068*/ 	.short	0x0380
        /*006a*/ 	.short	0x0018


	//----- nvinfo : EIATTR_SW_WAR
	.align		4
.L_17:
        /*006c*/ 	.byte	0x04, 0x36
        /*006e*/ 	.short	(.L_19 - .L_18)
.L_18:
        /*0070*/ 	.word	0x00000008
.L_19:


//--------------------- .nv.callgraph             --------------------------
	.section	.nv.callgraph,"",@"SHT_CUDA_CALLGRAPH"
	.align	4
	.sectionentsize	8
	.align		4
        /*0000*/ 	.word	0x00000000
	.align		4
        /*0004*/ 	.word	0xffffffff
	.align		4
        /*0008*/ 	.word	0x00000000
	.align		4
        /*000c*/ 	.word	0xfffffffe
	.align		4
        /*0010*/ 	.word	0x00000000
	.align		4
        /*0014*/ 	.word	0xfffffffd
	.align		4
        /*0018*/ 	.word	0x00000000
	.align		4
        /*001c*/ 	.word	0xfffffffc


//--------------------- .text._Z3addPiS_S_        --------------------------
	.section	.text._Z3addPiS_S_,"ax",@progbits
	.align	128
        .global         _Z3addPiS_S_
        .type           _Z3addPiS_S_,@function
        .size           _Z3addPiS_S_,(.L_x_7 - _Z3addPiS_S_)
        .other          _Z3addPiS_S_,@"STO_CUDA_ENTRY STV_DEFAULT"
_Z3addPiS_S_:
.text._Z3addPiS_S_:
[----:B------:R-:W-:Y:S01]  /*0000*/  LDC R1, c[0x0][0x37c] ;  /* 0x0000df00ff017b82 */ /* 0x000fe20000000800 */
[----:B------:R-:W0:Y:S02]  /*0010*/  S2R R0, SR_CTAID.X ;  /* 0x0000000000007919 */ /* 0x000e240000002500 */
[----:B0-----:R-:W-:-:S13]  /*0020*/  ISETP.GT.U32.AND P0, PT, R0, 0x30d3f, PT ;  /* 0x00030d3f0000780c */ /* 0x001fda0003f04070 */
[----:B------:R-:W-:Y:S05]  /*0030*/  @P0 EXIT ;  /* 0x000000000000094d */ /* 0x000fea0003800000 */
[----:B------:R-:W-:Y:S01]  /*0040*/  IMAD.MOV R8, RZ, RZ, -R0 ;  /* 0x000000ffff087224 */ /* 0x000fe200078e0a00 */
[----:B------:R-:W0:Y:S01]  /*0050*/  LDCU.64 UR4, c[0x0][0x358] ;  /* 0x00006b00ff0477ac */ /* 0x000e220008000a00 */
[----:B------:R-:W-:-:S03]  /*0060*/  ISETP.GT.U32.AND P0, PT, R0, 0x30d3c, PT ;  /* 0x00030d3c0000780c */ /* 0x000fc60003f04070 */
[----:B------:R-:W-:-:S13]  /*0070*/  LOP3.LUT P1, R8, R8, 0x3, RZ, 0xc0, !PT ;  /* 0x0000000308087812 */ /* 0x000fda000782c0ff */
[----:B------:R-:W-:Y:S05]  /*0080*/  @!P1 BRA `(.L_x_0) ;  /* 0x0000000000789947 */ /* 0x000fea0003800000 */
[----:B------:R-:W1:Y:S08]  /*0090*/  LDC.64 R4, c[0x0][0x388] ;  /* 0x0000e200ff047b82 */ /* 0x000e700000000a00 */
[----:B------:R-:W2:Y:S08]  /*00a0*/  LDC.64 R2, c[0x0][0x390] ;  /* 0x0000e400ff027b82 */ /* 0x000eb00000000a00 */
[----:B------:R-:W3:Y:S01]  /*00b0*/  LDC.64 R6, c[0x0][0x380] ;  /* 0x0000e000ff067b82 */ /* 0x000ee20000000a00 */
[----:B-1----:R-:W-:-:S05]  /*00c0*/  IMAD.WIDE.U32 R4, R0, 0x4, R4 ;  /* 0x0000000400047825 */ /* 0x002fca00078e0004 */
[----:B------:R-:W-:Y:S01]  /*00d0*/  MOV R11, R5 ;  /* 0x00000005000b7202 */ /* 0x000fe20000000f00 */
[----:B--2---:R-:W-:-:S04]  /*00e0*/  IMAD.WIDE.U32 R2, R0, 0x4, R2 ;  /* 0x0000000400027825 */ /* 0x004fc800078e0002 */
[----:B------:R-:W-:Y:S02]  /*00f0*/  IMAD.MOV.U32 R10, RZ, RZ, R2 ;  /* 0x000000ffff0a7224 */ /* 0x000fe400078e0002 */
[----:B------:R-:W-:Y:S02]  /*0100*/  IMAD.MOV.U32 R13, RZ, RZ, R3 ;  /* 0x000000ffff0d7224 */ /* 0x000fe400078e0003 */
[----:B---3--:R-:W-:-:S04]  /*0110*/  IMAD.WIDE.U32 R6, R0, 0x4, R6 ;  /* 0x0000000400067825 */ /* 0x008fc800078e0006 */
[C---:B------:R-:W-:Y:S01]  /*0120*/  IMAD.IADD R0, R8.reuse, 0x1, R0 ;  /* 0x0000000108007824 */ /* 0x040fe200078e0200 */
[----:B------:R-:W-:Y:S01]  /*0130*/  IADD3 R8, PT, PT, -R8, RZ, RZ ;  /* 0x000000ff08087210 */ /* 0x000fe20007ffe1ff */
[----:B------:R-:W-:-:S07]  /*0140*/  IMAD.MOV.U32 R9, RZ, RZ, R7 ;  /* 0x000000ffff097224 */ /* 0x000fce00078e0007 */
.L_x_1:
[----:B-1----:R-:W-:Y:S01]  /*0150*/  IMAD.MOV.U32 R2, RZ, RZ, R6 ;  /* 0x000000ffff027224 */ /* 0x002fe200078e0006 */
[----:B------:R-:W-:Y:S01]  /*0160*/  MOV R5, R11 ;  /* 0x0000000b00057202 */ /* 0x000fe20000000f00 */
[----:B------:R-:W-:-:S05]  /*0170*/  IMAD.MOV.U32 R3, RZ, RZ, R9 ;  /* 0x000000ffff037224 */ /* 0x000fca00078e0009 */
[----:B0-----:R0:W2:Y:S04]  /*0180*/  LDG.E R2, desc[UR4][R2.64] ;  /* 0x0000000402027981 */ /* 0x0010a8000c1e1900 */
[----:B------:R1:W2:Y:S01]  /*0190*/  LDG.E R5, desc[UR4][R4.64] ;  /* 0x0000000404057981 */ /* 0x0002a2000c1e1900 */
[----:B------:R-:W-:Y:S01]  /*01a0*/  VIADD R8, R8, 0x1 ;  /* 0x0000000108087836 */ /* 0x000fe20000000000 */
[----:B------:R-:W-:-:S04]  /*01b0*/  IADD3 R6, P4, PT, R6, 0x4, RZ ;  /* 0x0000000406067810 */ /* 0x000fc80007f9e0ff */
[----:B------:R-:W-:Y:S01]  /*01c0*/  ISETP.NE.AND P1, PT, R8, RZ, PT ;  /* 0x000000ff0800720c */ /* 0x000fe20003f25270 */
[----:B------:R-:W-:Y:S01]  /*01d0*/  IMAD.X R9, RZ, RZ, R9, P4 ;  /* 0x000000ffff097224 */ /* 0x000fe200020e0609 */
[----:B0-----:R-:W-:Y:S02]  /*01e0*/  MOV R3, R13 ;  /* 0x0000000d00037202 */ /* 0x001fe40000000f00 */
[----:B-1----:R-:W-:-:S04]  /*01f0*/  IADD3 R4, P3, PT, R4, 0x4, RZ ;  /* 0x0000000404047810 */ /* 0x002fc80007f7e0ff */
[----:B------:R-:W-:Y:S01]  /*0200*/  IADD3.X R11, PT, PT, RZ, R11, RZ, P3, !PT ;  /* 0x0000000bff0b7210 */ /* 0x000fe20001ffe4ff */
[----:B--2---:R-:W-:Y:S02]  /*0210*/  IMAD.IADD R7, R2, 0x1, R5 ;  /* 0x0000000102077824 */ /* 0x004fe400078e0205 */
[----:B------:R-:W-:Y:S01]  /*0220*/  IMAD.MOV.U32 R2, RZ, RZ, R10 ;  /* 0x000000ffff027224 */ /* 0x000fe200078e000a */
[----:B------:R-:W-:-:S04]  /*0230*/  IADD3 R10, P2, PT, R10, 0x4, RZ ;  /* 0x000000040a0a7810 */ /* 0x000fc80007f5e0ff */
[----:B------:R1:W-:Y:S01]  /*0240*/  STG.E desc[UR4][R2.64], R7 ;  /* 0x0000000702007986 */ /* 0x0003e2000c101904 */
[----:B------:R-:W-:Y:S01]  /*0250*/  IMAD.X R13, RZ, RZ, R13, P2 ;  /* 0x000000ffff0d7224 */ /* 0x000fe200010e060d */
[----:B------:R-:W-:Y:S07]  /*0260*/  @P1 BRA `(.L_x_1) ;  /* 0xfffffffc00b81947 */ /* 0x000fee000383ffff */
.L_x_0:
[----:B0-----:R-:W-:Y:S05]  /*0270*/  @P0 EXIT ;  /* 0x000000000000094d */ /* 0x001fea0003800000 */
[----:B------:R-:W0:Y:S01]  /*0280*/  LDCU.128 UR8, c[0x0][0x380] ;  /* 0x00007000ff0877ac */ /* 0x000e220008000c00 */
[----:B-1----:R-:W-:Y:S02]  /*0290*/  HFMA2 R7, -RZ, RZ, 0, 0 ;  /* 0x00000000ff077431 */ /* 0x002fe400000001ff */
[----:B------:R-:W-:Y:S01]  /*02a0*/  IMAD.MOV.U32 R6, RZ, RZ, 0x8 ;  /* 0x00000008ff067424 */ /* 0x000fe200078e00ff */
[C---:B------:R-:W-:Y:S01]  /*02b0*/  ISETP.GE.AND P0, PT, R0.reuse, 0x30d40, PT ;  /* 0x00030d400000780c */ /* 0x040fe20003f06270 */
[----:B------:R-:W1:Y:S02]  /*02c0*/  LDCU.64 UR6, c[0x0][0x390] ;  /* 0x00007200ff0677ac */ /* 0x000e640008000a00 */
[----:B------:R-:W-:-:S03]  /*02d0*/  IMAD.WIDE.U32 R6, R0, 0x4, R6 ;  /* 0x0000000400067825 */ /* 0x000fc600078e0006 */
[C---:B0-----:R-:W-:Y:S02]  /*02e0*/  IADD3 R2, P1, PT, R6.reuse, UR8, RZ ;  /* 0x0000000806027c10 */ /* 0x041fe4000ff3e0ff */
[C---:B------:R-:W-:Y:S02]  /*02f0*/  IADD3 R4, P2, PT, R6.reuse, UR10, RZ ;  /* 0x0000000a06047c10 */ /* 0x040fe4000ff5e0ff */
[----:B-1----:R-:W-:Y:S02]  /*0300*/  IADD3 R6, P3, PT, R6, UR6, RZ ;  /* 0x0000000606067c10 */ /* 0x002fe4000ff7e0ff */
[C---:B------:R-:W-:Y:S02]  /*0310*/  IADD3.X R3, PT, PT, R7.reuse, UR9, RZ, P1, !PT ;  /* 0x0000000907037c10 */ /* 0x040fe40008ffe4ff */
[C---:B------:R-:W-:Y:S02]  /*0320*/  IADD3.X R5, PT, PT, R7.reuse, UR11, RZ, P2, !PT ;  /* 0x0000000b07057c10 */ /* 0x040fe400097fe4ff */
[----:B------:R-:W-:Y:S01]  /*0330*/  IADD3.X R7, PT, PT, R7, UR7, RZ, P3, !PT ;  /* 0x0000000707077c10 */ /* 0x000fe20009ffe4ff */
[----:B------:R-:W-:Y:S06]  /*0340*/  @P0 BRA `(.L_x_2) ;  /* 0x0000000800140947 */ /* 0x000fec0003800000 */
[----:B------:R-:W-:Y:S02]  /*0350*/  IADD3 R8, PT, PT, -R0, 0x30d40, RZ ;  /* 0x00030d4000087810 */ /* 0x000fe40007ffe1ff */
[----:B------:R-:W-:Y:S02]  /*0360*/  PLOP3.LUT P0, PT, PT, PT, PT, 0x80, 0x8 ;  /* 0x000000000008781c */ /* 0x000fe40003f0f070 */
[----:B------:R-:W-:-:S13]  /*0370*/  ISETP.GT.AND P1, PT, R8, 0xc, PT ;  /* 0x0000000c0800780c */ /* 0x000fda0003f24270 */
[----:B------:R-:W-:Y:S05]  /*0380*/  @!P1 BRA `(.L_x_3) ;  /* 0x00000004003c9947 */ /* 0x000fea0003800000 */
[----:B------:R-:W-:-:S13]  /*0390*/  PLOP3.LUT P0, PT, PT, PT, PT, 0x8, 0x80 ;  /* 0x000000000080781c */ /* 0x000fda0003f0e170 */
.L_x_4:
[----:B------:R-:W2:Y:S04]  /*03a0*/  LDG.E R8, desc[UR4][R2.64+-0x8] ;  /* 0xfffff80402087981 */ /* 0x000ea8000c1e1900 */
[----:B------:R-:W2:Y:S02]  /*03b0*/  LDG.E R9, desc[UR4][R4.64+-0x8] ;  /* 0xfffff80404097981 */ /* 0x000ea4000c1e1900 */
[----:B--2---:R-:W-:-:S05]  /*03c0*/  IMAD.IADD R9, R8, 0x1, R9 ;  /* 0x0000000108097824 */ /* 0x004fca00078e0209 */
[----:B------:R0:W-:Y:S04]  /*03d0*/  STG.E desc[UR4][R6.64+-0x8], R9 ;  /* 0xfffff80906007986 */ /* 0x0001e8000c101904 */
[----:B------:R-:W2:Y:S04]  /*03e0*/  LDG.E R8, desc[UR4][R2.64+-0x4] ;  /* 0xfffffc0402087981 */ /* 0x000ea8000c1e1900 */
[----:B------:R-:W2:Y:S02]  /*03f0*/  LDG.E R11, desc[UR4][R4.64+-0x4] ;  /* 0xfffffc04040b7981 */ /* 0x000ea4000c1e1900 */
[----:B--2---:R-:W-:-:S05]  /*0400*/  IMAD.IADD R11, R8, 0x1, R11 ;  /* 0x00000001080b7824 */ /* 0x004fca00078e020b */
[----:B------:R1:W-:Y:S04]  /*0410*/  STG.E desc[UR4][R6.64+-0x4], R11 ;  /* 0xfffffc0b06007986 */ /* 0x0003e8000c101904 */
[----:B------:R-:W2:Y:S04]  /*0420*/  LDG.E R8, desc[UR4][R2.64] ;  /* 0x0000000402087981 */ /* 0x000ea8000c1e1900 */
[----:B------:R-:W2:Y:S02]  /*0430*/  LDG.E R13, desc[UR4][R4.64] ;  /* 0x00000004040d7981 */ /* 0x000ea4000c1e1900 */
[----:B--2---:R-:W-:-:S05]  /*0440*/  IADD3 R13, PT, PT, R8, R13, RZ ;  /* 0x0000000d080d7210 */ /* 0x004fca0007ffe0ff */
[----:B------:R2:W-:Y:S04]  /*0450*/  STG.E desc[UR4][R6.64], R13 ;  /* 0x0000000d06007986 */ /* 0x0005e8000c101904 */
[----:B------:R-:W3:Y:S04]  /*0460*/  LDG.E R8, desc[UR4][R2.64+0x4] ;  /* 0x0000040402087981 */ /* 0x000ee8000c1e1900 */
[----:B------:R-:W3:Y:S02]  /*0470*/  LDG.E R15, desc[UR4][R4.64+0x4] ;  /* 0x00000404040f7981 */ /* 0x000ee4000c1e1900 */
[----:B---3--:R-:W-:-:S05]  /*0480*/  IMAD.IADD R15, R8, 0x1, R15 ;  /* 0x00000001080f7824 */ /* 0x008fca00078e020f */
[----:B------:R3:W-:Y:S04]  /*0490*/  STG.E desc[UR4][R6.64+0x4], R15 ;  /* 0x0000040f06007986 */ /* 0x0007e8000c101904 */
[----:B------:R-:W4:Y:S04]  /*04a0*/  LDG.E R8, desc[UR4][R2.64+0x8] ;  /* 0x0000080402087981 */ /* 0x000f28000c1e1900 */
[----:B0-----:R-:W4:Y:S02]  /*04b0*/  LDG.E R9, desc[UR4][R4.64+0x8] ;  /* 0x0000080404097981 */ /* 0x001f24000c1e1900 */
[----:B----4-:R-:W-:-:S05]  /*04c0*/  IMAD.IADD R9, R8, 0x1, R9 ;  /* 0x0000000108097824 */ /* 0x010fca00078e0209 */
[----:B------:R0:W-:Y:S04]  /*04d0*/  STG.E desc[UR4][R6.64+0x8], R9 ;  /* 0x0000080906007986 */ /* 0x0001e8000c101904 */
[----:B------:R-:W4:Y:S04]  /*04e0*/  LDG.E R8, desc[UR4][R2.64+0xc] ;  /* 0x00000c0402087981 */ /* 0x000f28000c1e1900 */
[----:B-1----:R-:W4:Y:S02]  /*04f0*/  LDG.E R11, desc[UR4][R4.64+0xc] ;  /* 0x00000c04040b7981 */ /* 0x002f24000c1e1900 */
[----:B----4-:R-:W-:-:S05]  /*0500*/  IADD3 R11, PT, PT, R8, R11, RZ ;  /* 0x0000000b080b7210 */ /* 0x010fca0007ffe0ff */
[----:B------:R1:W-:Y:S04]  /*0510*/  STG.E desc[UR4][R6.64+0xc], R11 ;  /* 0x00000c0b06007986 */ /* 0x0003e8000c101904 */
[----:B------:R-:W4:Y:S04]  /*0520*/  LDG.E R8, desc[UR4][R2.64+0x10] ;  /* 0x0000100402087981 */ /* 0x000f28000c1e1900 */
[----:B--2---:R-:W4:Y:S02]  /*0530*/  LDG.E R13, desc[UR4][R4.64+0x10] ;  /* 0x00001004040d7981 */ /* 0x004f24000c1e1900 */
[----:B----4-:R-:W-:-:S05]  /*0540*/  IMAD.IADD R13, R8, 0x1, R13 ;  /* 0x00000001080d7824 */ /* 0x010fca00078e020d */
[----:B------:R2:W-:Y:S04]  /*0550*/  STG.E desc[UR4][R6.64+0x10], R13 ;  /* 0x0000100d06007986 */ /* 0x0005e8000c101904 */
[----:B------:R-:W4:Y:S04]  /*0560*/  LDG.E R8, desc[UR4][R2.64+0x14] ;  /* 0x0000140402087981 */ /* 0x000f28000c1e1900 */
[----:B---3--:R-:W4:Y:S02]  /*0570*/  LDG.E R15, desc[UR4][R4.64+0x14] ;  /* 0x00001404040f7981 */ /* 0x008f24000c1e1900 */
[----:B----4-:R-:W-:-:S05]  /*0580*/  IMAD.IADD R15, R8, 0x1, R15 ;  /* 0x00000001080f7824 */ /* 0x010fca00078e020f */
[----:B------:R3:W-:Y:S04]  /*0590*/  STG.E desc[UR4][R6.64+0x14], R15 ;  /* 0x0000140f06007986 */ /* 0x0007e8000c101904 */
[----:B------:R-:W4:Y:S04]  /*05a0*/  LDG.E R8, desc[UR4][R2.64+0x18] ;  /* 0x0000180402087981 */ /* 0x000f28000c1e1900 */
[----:B0-----:R-:W4:Y:S02]  /*05b0*/  LDG.E R9, desc[UR4][R4.64+0x18] ;  /* 0x0000180404097981 */ /* 0x001f24000c1e1900 */
[----:B----4-:R-:W-:-:S05]  /*05c0*/  IADD3 R9, PT, PT, R8, R9, RZ ;  /* 0x0000000908097210 */ /* 0x010fca0007ffe0ff */
[----:B------:R0:W-:Y:S04]  /*05d0*/  STG.E desc[UR4][R6.64+0x18], R9 ;  /* 0x0000180906007986 */ /* 0x0001e8000c101904 */
[----:B------:R-:W4:Y:S04]  /*05e0*/  LDG.E R8, desc[UR4][R2.64+0x1c] ;  /* 0x00001c0402087981 */ /* 0x000f28000c1e1900 */
[----:B-1----:R-:W4:Y:S02]  /*05f0*/  LDG.E R11, desc[UR4][R4.64+0x1c] ;  /* 0x00001c04040b7981 */ /* 0x002f24000c1e1900 */
[----:B----4-:R-:W-:-:S05]  /*0600*/  IMAD.IADD R11, R8, 0x1, R11 ;  /* 0x00000001080b7824 */ /* 0x010fca00078e020b */
[----:B------:R1:W-:Y:S04]  /*0610*/  STG.E desc[UR4][R6.64+0x1c], R11 ;  /* 0x00001c0b06007986 */ /* 0x0003e8000c101904 */
[----:B------:R-:W4:Y:S04]  /*0620*/  LDG.E R8, desc[UR4][R2.64+0x20] ;  /* 0x0000200402087981 */ /* 0x000f28000c1e1900 */
[----:B--2---:R-:W4:Y:S02]  /*0630*/  LDG.E R13, desc[UR4][R4.64+0x20] ;  /* 0x00002004040d7981 */ /* 0x004f24000c1e1900 */
[----:B----4-:R-:W-:-:S05]  /*0640*/  IMAD.IADD R13, R8, 0x1, R13 ;  /* 0x00000001080d7824 */ /* 0x010fca00078e020d */
[----:B------:R2:W-:Y:S04]  /*0650*/  STG.E desc[UR4][R6.64+0x20], R13 ;  /* 0x0000200d06007986 */ /* 0x0005e8000c101904 */
[----:B------:R-:W4:Y:S04]  /*0660*/  LDG.E R8, desc[UR4][R2.64+0x24] ;  /* 0x0000240402087981 */ /* 0x000f28000c1e1900 */
[----:B---3--:R-:W4:Y:S02]  /*0670*/  LDG.E R15, desc[UR4][R4.64+0x24] ;  /* 0x00002404040f7981 */ /* 0x008f24000c1e1900 */
[----:B----4-:R-:W-:-:S05]  /*0680*/  IADD3 R15, PT, PT, R8, R15, RZ ;  /* 0x0000000f080f7210 */ /* 0x010fca0007ffe0ff */
[----:B------:R3:W-:Y:S04]  /*0690*/  STG.E desc[UR4][R6.64+0x24], R15 ;  /* 0x0000240f06007986 */ /* 0x0007e8000c101904 */
[----:B------:R-:W4:Y:S04]  /*06a0*/  LDG.E R8, desc[UR4][R2.64+0x28] ;  /* 0x0000280402087981 */ /* 0x000f28000c1e1900 */
[----:B0-----:R-:W4:Y:S02]  /*06b0*/  LDG.E R9, desc[UR4][R4.64+0x28] ;  /* 0x0000280404097981 */ /* 0x001f24000c1e1900 */
[----:B----4-:R-:W-:-:S05]  /*06c0*/  IMAD.IADD R9, R8, 0x1, R9 ;  /* 0x0000000108097824 */ /* 0x010fca00078e0209 */
[----:B------:R-:W-:Y:S04]  /*06d0*/  STG.E desc[UR4][R6.64+0x28], R9 ;  /* 0x0000280906007986 */ /* 0x000fe8000c101904 */
[----:B------:R-:W4:Y:S04]  /*06e0*/  LDG.E R8, desc[UR4][R2.64+0x2c] ;  /* 0x00002c0402087981 */ /* 0x000f28000c1e1900 */
[----:B-1----:R-:W4:Y:S02]  /*06f0*/  LDG.E R11, desc[UR4][R4.64+0x2c] ;  /* 0x00002c04040b7981 */ /* 0x002f24000c1e1900 */
[----:B----4-:R-:W-:-:S05]  /*0700*/  IMAD.IADD R11, R8, 0x1, R11 ;  /* 0x00000001080b7824 */ /* 0x010fca00078e020b */
[----:B------:R0:W-:Y:S04]  /*0710*/  STG.E desc[UR4][R6.64+0x2c], R11 ;  /* 0x00002c0b06007986 */ /* 0x0001e8000c101904 */
[----:B------:R-:W4:Y:S04]  /*0720*/  LDG.E R8, desc[UR4][R2.64+0x30] ;  /* 0x0000300402087981 */ /* 0x000f28000c1e1900 */
[----:B--2---:R-:W4:Y:S01]  /*0730*/  LDG.E R13, desc[UR4][R4.64+0x30] ;  /* 0x00003004040d7981 */ /* 0x004f22000c1e1900 */
[----:B------:R-:W-:Y:S01]  /*0740*/  VIADD R0, R0, 0x10 ;  /* 0x0000001000007836 */ /* 0x000fe20000000000 */
[----:B----4-:R-:W-:-:S05]  /*0750*/  IADD3 R13, PT, PT, R8, R13, RZ ;  /* 0x0000000d080d7210 */ /* 0x010fca0007ffe0ff */
[----:B------:R-:W-:Y:S04]  /*0760*/  STG.E desc[UR4][R6.64+0x30], R13 ;  /* 0x0000300d06007986 */ /* 0x000fe8000c101904 */
[----:B------:R1:W2:Y:S04]  /*0770*/  LDG.E R8, desc[UR4][R2.64+0x34] ;  /* 0x0000340402087981 */ /* 0x0002a8000c1e1900 */
[----:B---3--:R3:W2:Y:S01]  /*0780*/  LDG.E R15, desc[UR4][R4.64+0x34] ;  /* 0x00003404040f7981 */ /* 0x0086a2000c1e1900 */
[----:B------:R-:W-:Y:S02]  /*0790*/  ISETP.GE.AND P1, PT, R0, 0x30d34, PT ;  /* 0x00030d340000780c */ /* 0x000fe40003f26270 */
[----:B------:R-:W-:-:S02]  /*07a0*/  IADD3 R10, P3, PT, R4, 0x40, RZ ;  /* 0x00000040040a7810 */ /* 0x000fc40007f7e0ff */
[----:B------:R-:W-:-:S03]  /*07b0*/  IADD3 R12, P2, PT, R2, 0x40, RZ ;  /* 0x00000040020c7810 */ /* 0x000fc60007f5e0ff */
[----:B0-----:R-:W-:Y:S01]  /*07c0*/  IMAD.X R11, RZ, RZ, R5, P3 ;  /* 0x000000ffff0b7224 */ /* 0x001fe200018e0605 */
[----:B-1----:R-:W-:Y:S01]  /*07d0*/  IADD3.X R3, PT, PT, RZ, R3, RZ, P2, !PT ;  /* 0x00000003ff037210 */ /* 0x002fe200017fe4ff */
[----:B---3--:R-:W-:Y:S01]  /*07e0*/  IMAD.MOV.U32 R4, RZ, RZ, R10 ;  /* 0x000000ffff047224 */ /* 0x008fe200078e000a */
[----:B------:R-:W-:Y:S01]  /*07f0*/  MOV R2, R12 ;  /* 0x0000000c00027202 */ /* 0x000fe20000000f00 */
[----:B------:R-:W-:Y:S02]  /*0800*/  IMAD.MOV.U32 R5, RZ, RZ, R11 ;  /* 0x000000ffff057224 */ /* 0x000fe400078e000b */
[----:B--2---:R-:W-:Y:S01]  /*0810*/  IMAD.IADD R15, R8, 0x1, R15 ;  /* 0x00000001080f7824 */ /* 0x004fe200078e020f */
[----:B------:R-:W-:-:S04]  /*0820*/  IADD3 R8, P4, PT, R6, 0x40, RZ ;  /* 0x0000004006087810 */ /* 0x000fc80007f9e0ff */
[----:B------:R0:W-:Y:S01]  /*0830*/  STG.E desc[UR4][R6.64+0x34], R15 ;  /* 0x0000340f06007986 */ /* 0x0001e2000c101904 */
[----:B------:R-:W-:Y:S01]  /*0840*/  IMAD.X R9, RZ, RZ, R7, P4 ;  /* 0x000000ffff097224 */ /* 0x000fe200020e0607 */
[----:B0-----:R-:W-:-:S03]  /*0850*/  MOV R6, R8 ;  /* 0x0000000800067202 */ /* 0x001fc60000000f00 */
[----:B------:R-:W-:Y:S01]  /*0860*/  IMAD.MOV.U32 R7, RZ, RZ, R9 ;  /* 0x000000ffff077224 */ /* 0x000fe200078e0009 */
[----:B------:R-:W-:Y:S06]  /*0870*/  @!P1 BRA `(.L_x_4) ;  /* 0xfffffff800c89947 */ /* 0x000fec000383ffff */
.L_x_3:
[----:B------:R-:W-:-:S04]  /*0880*/  IADD3 R8, PT, PT, -R0, 0x30d40, RZ ;  /* 0x00030d4000087810 */ /* 0x000fc80007ffe1ff */
[----:B------:R-:W-:-:S13]  /*0890*/  ISETP.GT.AND P1, PT, R8, 0x4, PT ;  /* 0x000000040800780c */ /* 0x000fda0003f24270 */
[----:B------:R-:W-:Y:S05]  /*08a0*/  @!P1 BRA `(.L_x_5) ;  /* 0x0000000000b49947 */ /* 0x000fea0003800000 */
        /* <DEDUP_REMOVED lines=8> */
[----:B------:R-:W2:Y:S04]  /*0930*/  LDG.E R8, desc[UR4][R2.64] ;  /* 0x0000000402087981 */ /* 0x000ea8000c1e1900 */
[----:B------:R-:W2:Y:S02]  /*0940*/  LDG.E R13, desc[UR4][R4.64] ;  /* 0x00000004040d7981 */ /* 0x000ea4000c1e1900 */
[----:B--2---:R-:W-:-:S05]  /*0950*/  IMAD.IADD R13, R8, 0x1, R13 ;  /* 0x00000001080d7824 */ /* 0x004fca00078e020d */
[----:B------:R2:W-:Y:S04]  /*0960*/  STG.E desc[UR4][R6.64], R13 ;  /* 0x0000000d06007986 */ /* 0x0005e8000c101904 */
[----:B------:R-:W3:Y:S04]  /*0970*/  LDG.E R8, desc[UR4][R2.64+0x4] ;  /* 0x0000040402087981 */ /* 0x000ee8000c1e1900 */
[----:B------:R-:W3:Y:S02]  /*0980*/  LDG.E R15, desc[UR4][R4.64+0x4] ;  /* 0x00000404040f7981 */ /* 0x000ee4000c1e1900 */
[----:B---3--:R-:W-:-:S05]  /*0990*/  IMAD.IADD R15, R8, 0x1, R15 ;  /* 0x00000001080f7824 */ /* 0x008fca00078e020f */
[----:B------:R3:W-:Y:S04]  /*09a0*/  STG.E desc[UR4][R6.64+0x4], R15 ;  /* 0x0000040f06007986 */ /* 0x0007e8000c101904 */
[----:B------:R-:W4:Y:S04]  /*09b0*/  LDG.E R8, desc[UR4][R2.64+0x8] ;  /* 0x0000080402087981 */ /* 0x000f28000c1e1900 */
[----:B0-----:R-:W4:Y:S02]  /*09c0*/  LDG.E R9, desc[UR4][R4.64+0x8] ;  /* 0x0000080404097981 */ /* 0x001f24000c1e1900 */
[----:B----4-:R-:W-:-:S05]  /*09d0*/  IADD3 R9, PT, PT, R8, R9, RZ ;  /* 0x0000000908097210 */ /* 0x010fca0007ffe0ff */
[----:B------:R-:W-:Y:S04]  /*09e0*/  STG.E desc[UR4][R6.64+0x8], R9 ;  /* 0x0000080906007986 */ /* 0x000fe8000c101904 */
[----:B------:R-:W4:Y:S04]  /*09f0*/  LDG.E R8, desc[UR4][R2.64+0xc] ;  /* 0x00000c0402087981 */ /* 0x000f28000c1e1900 */
[----:B-1----:R-:W4:Y:S02]  /*0a00*/  LDG.E R11, desc[UR4][R4.64+0xc] ;  /* 0x00000c04040b7981 */ /* 0x002f24000c1e1900 */
[----:B----4-:R-:W-:-:S05]  /*0a10*/  IMAD.IADD R11, R8, 0x1, R11 ;  /* 0x00000001080b7824 */ /* 0x010fca00078e020b */
[----:B------:R0:W-:Y:S04]  /*0a20*/  STG.E desc[UR4][R6.64+0xc], R11 ;  /* 0x00000c0b06007986 */ /* 0x0001e8000c101904 */
[----:B------:R-:W4:Y:S04]  /*0a30*/  LDG.E R8, desc[UR4][R2.64+0x10] ;  /* 0x0000100402087981 */ /* 0x000f28000c1e1900 */
[----:B--2---:R-:W4:Y:S02]  /*0a40*/  LDG.E R13, desc[UR4][R4.64+0x10] ;  /* 0x00001004040d7981 */ /* 0x004f24000c1e1900 */
[----:B----4-:R-:W-:-:S05]  /*0a50*/  IMAD.IADD R13, R8, 0x1, R13 ;  /* 0x00000001080d7824 */ /* 0x010fca00078e020d */
[----:B------:R-:W-:Y:S04]  /*0a60*/  STG.E desc[UR4][R6.64+0x10], R13 ;  /* 0x0000100d06007986 */ /* 0x000fe8000c101904 */
[----:B------:R1:W2:Y:S04]  /*0a70*/  LDG.E R8, desc[UR4][R2.64+0x14] ;  /* 0x0000140402087981 */ /* 0x0002a8000c1e1900 */
[----:B---3--:R3:W2:Y:S01]  /*0a80*/  LDG.E R15, desc[UR4][R4.64+0x14] ;  /* 0x00001404040f7981 */ /* 0x0086a2000c1e1900 */
[----:B------:R-:W-:Y:S01]  /*0a90*/  IADD3 R10, P2, PT, R4, 0x20, RZ ;  /* 0x00000020040a7810 */ /* 0x000fe20007f5e0ff */
[----:B------:R-:W-:Y:S01]  /*0aa0*/  VIADD R0, R0, 0x8 ;  /* 0x0000000800007836 */ /* 0x000fe20000000000 */
[----:B------:R-:W-:-:S02]  /*0ab0*/  IADD3 R12, P1, PT, R2, 0x20, RZ ;  /* 0x00000020020c7810 */ /* 0x000fc40007f3e0ff */
[----:B------:R-:W-:Y:S01]  /*0ac0*/  PLOP3.LUT P0, PT, PT, PT, PT, 0x8, 0x80 ;  /* 0x000000000080781c */ /* 0x000fe20003f0e170 */
[----:B0-----:R-:W-:Y:S02]  /*0ad0*/  IMAD.X R11, RZ, RZ, R5, P2 ;  /* 0x000000ffff0b7224 */ /* 0x001fe400010e0605 */
[----:B-1----:R-:W-:Y:S02]  /*0ae0*/  IMAD.X R3, RZ, RZ, R3, P1 ;  /* 0x000000ffff037224 */ /* 0x002fe400008e0603 */
[----:B------:R-:W-:Y:S01]  /*0af0*/  IMAD.MOV.U32 R2, RZ, RZ, R12 ;  /* 0x000000ffff027224 */ /* 0x000fe200078e000c */
[----:B---3--:R-:W-:Y:S01]  /*0b00*/  MOV R4, R10 ;  /* 0x0000000a00047202 */ /* 0x008fe20000000f00 */
[----:B------:R-:W-:Y:S01]  /*0b10*/  IMAD.MOV.U32 R5, RZ, RZ, R11 ;  /* 0x000000ffff057224 */ /* 0x000fe200078e000b */
[----:B--2---:R-:W-:Y:S02]  /*0b20*/  IADD3 R15, PT, PT, R8, R15, RZ ;  /* 0x0000000f080f7210 */ /* 0x004fe40007ffe0ff */
[----:B------:R-:W-:-:S03]  /*0b30*/  IADD3 R8, P3, PT, R6, 0x20, RZ ;  /* 0x0000002006087810 */ /* 0x000fc60007f7e0ff */
[----:B------:R0:W-:Y:S01]  /*0b40*/  STG.E desc[UR4][R6.64+0x14], R15 ;  /* 0x0000140f06007986 */ /* 0x0001e2000c101904 */
[----:B------:R-:W-:Y:S01]  /*0b50*/  IADD3.X R9, PT, PT, RZ, R7, RZ, P3, !PT ;  /* 0x00000007ff097210 */ /* 0x000fe20001ffe4ff */
[----:B0-----:R-:W-:-:S03]  /*0b60*/  IMAD.MOV.U32 R6, RZ, RZ, R8 ;  /* 0x000000ffff067224 */ /* 0x001fc600078e0008 */
[----:B------:R-:W-:-:S07]  /*0b70*/  MOV R7, R9 ;  /* 0x0000000900077202 */ /* 0x000fce0000000f00 */
.L_x_5:
[----:B------:R-:W-:-:S13]  /*0b80*/  ISETP.NE.OR P0, PT, R0, 0x30d40, P0 ;  /* 0x00030d400000780c */ /* 0x000fda0000705670 */
[----:B------:R-:W-:Y:S05]  /*0b90*/  @!P0 EXIT ;  /* 0x000000000000894d */ /* 0x000fea0003800000 */
.L_x_2:
[----:B------:R-:W2:Y:S04]  /*0ba0*/  LDG.E R8, desc[UR4][R2.64+-0x8] ;  /* 0xfffff80402087981 */ /* 0x000ea8000c1e1900 */
[----:B------:R-:W2:Y:S02]  /*0bb0*/  LDG.E R9, desc[UR4][R4.64+-0x8] ;  /* 0xfffff80404097981 */ /* 0x000ea4000c1e1900 */
[----:B--2---:R-:W-:-:S05]  /*0bc0*/  IMAD.IADD R9, R8, 0x1, R9 ;  /* 0x0000000108097824 */ /* 0x004fca00078e0209 */
[----:B------:R-:W-:Y:S04]  /*0bd0*/  STG.E desc[UR4][R6.64+-0x8], R9 ;  /* 0xfffff80906007986 */ /* 0x000fe8000c101904 */
[----:B------:R-:W2:Y:S04]  /*0be0*/  LDG.E R8, desc[UR4][R2.64+-0x4] ;  /* 0xfffffc0402087981 */ /* 0x000ea8000c1e1900 */
[----:B------:R-:W2:Y:S02]  /*0bf0*/  LDG.E R11, desc[UR4][R4.64+-0x4] ;  /* 0xfffffc04040b7981 */ /* 0x000ea4000c1e1900 */
[----:B--2---:R-:W-:-:S05]  /*0c00*/  IMAD.IADD R11, R8, 0x1, R11 ;  /* 0x00000001080b7824 */ /* 0x004fca00078e020b */
[----:B------:R0:W-:Y:S04]  /*0c10*/  STG.E desc[UR4][R6.64+-0x4], R11 ;  /* 0xfffffc0b06007986 */ /* 0x0001e8000c101904 */
[----:B------:R-:W2:Y:S04]  /*0c20*/  LDG.E R8, desc[UR4][R2.64] ;  /* 0x0000000402087981 */ /* 0x000ea8000c1e1900 */
[----:B------:R-:W2:Y:S01]  /*0c30*/  LDG.E R13, desc[UR4][R4.64] ;  /* 0x00000004040d7981 */ /* 0x000ea2000c1e1900 */
[----:B------:R-:W-:Y:S01]  /*0c40*/  VIADD R0, R0, 0x4 ;  /* 0x0000000400007836 */ /* 0x000fe20000000000 */
[----:B--2---:R-:W-:-:S05]  /*0c50*/  IADD3 R13, PT, PT, R8, R13, RZ ;  /* 0x0000000d080d7210 */ /* 0x004fca0007ffe0ff */
[----:B------:R-:W-:Y:S04]  /*0c60*/  STG.E desc[UR4][R6.64], R13 ;  /* 0x0000000d06007986 */ /* 0x000fe8000c101904 */
[----:B------:R1:W2:Y:S04]  /*0c70*/  LDG.E R8, desc[UR4][R2.64+0x4] ;  /* 0x0000040402087981 */ /* 0x0002a8000c1e1900 */
[----:B------:R3:W2:Y:S01]  /*0c80*/  LDG.E R15, desc[UR4][R4.64+0x4] ;  /* 0x00000404040f7981 */ /* 0x0006a2000c1e1900 */
[----:B------:R-:W-:Y:S02]  /*0c90*/  ISETP.NE.AND P0, PT, R0, 0x30d40, PT ;  /* 0x00030d400000780c */ /* 0x000fe40003f05270 */
        /* <DEDUP_REMOVED lines=13> */
[----:B------:R-:W-:Y:S06]  /*0d70*/  @P0 BRA `(.L_x_2) ;  /* 0xfffffffc00880947 */ /* 0x000fec000383ffff */
[----:B------:R-:W-:Y:S05]  /*0d80*/  EXIT ;  /* 0x000000000000794d */ /* 0x000fea0003800000 */
.L_x_6:
[----:B------:R-:W-:-:S00]  /*0d90*/  BRA `(.L_x_6) ;  /* 0xfffffffc00fc7947 */ /* 0x000fc0000383ffff */
[----:B------:R-:W-:-:S00]  /*0da0*/  NOP ;  /* 0x0000000000007918 */ /* 0x000fc00000000000 */
        /* <DEDUP_REMOVED lines=13> */
.L_x_7:


//--------------------- .nv.shared.reserved.0     --------------------------
	.section	.nv.shared.reserved.0,"aw",@nobits
	.weak		__nv_reservedSMEM_offset_0_alias
	.size		__nv_reservedSMEM_offset_0_alias, 0, 64
	.other		__nv_reservedSMEM_offset_0_alias,@"STO_CUDA_RESERVED_SHARED STV_DEFAULT"
__nv_reservedSMEM_offset_0_alias:
	.zero		0
	.zero		64


//--------------------- .nv.constant0._Z3addPiS_S_ --------------------------
	.section	.nv.constant0._Z3addPiS_S_,"a",@progbits
	.sectionflags	@""
	.align	4
.nv.constant0._Z3addPiS_S_:
	.zero		920


//--------------------- SYMBOLS --------------------------

	.type		.nv.reservedSmem.offset0,@object
	.size		.nv.reservedSmem.offset0,0x4
